	.headerflags	@"EF_CUDA_TEXMODE_UNIFIED EF_CUDA_64BIT_ADDRESS EF_CUDA_ACCELERATORS EF_CUDA_SM90 EF_CUDA_VIRTUAL_SM(EF_CUDA_SM90)"
	.elftype	@"ET_EXEC"


//--------------------- .nv.info                  --------------------------
	.section	.nv.info,"",@"SHT_CUDA_INFO"
	.align	4


	//----- nvinfo : EIATTR_REGCOUNT
	.align		4
        /*0000*/ 	.byte	0x04, 0x2f
        /*0002*/ 	.short	(.L_3 - .L_2)
	.align		4
.L_2:
        /*0004*/ 	.word	index@(triton_per_fused_add_pow_prod_sqrt_std_0)
        /*0008*/ 	.word	0x00000010


	//----- nvinfo : EIATTR_MIN_STACK_SIZE
	.align		4
.L_3:
        /*000c*/ 	.byte	0x04, 0x12
        /*000e*/ 	.short	(.L_5 - .L_4)
	.align		4
.L_4:
        /*0010*/ 	.word	index@(triton_per_fused_add_pow_prod_sqrt_std_0)
        /*0014*/ 	.word	0x00000000


	//----- nvinfo : EIATTR_FRAME_SIZE
	.align		4
.L_5:
        /*0018*/ 	.byte	0x04, 0x11
        /*001a*/ 	.short	(.L_7 - .L_6)
	.align		4
.L_6:
        /*001c*/ 	.word	index@(triton_per_fused_add_pow_prod_sqrt_std_0)
        /*0020*/ 	.word	0x00000000


	//----- nvinfo : EIATTR_MIN_STACK_SIZE
	.align		4
.L_7:
        /*0024*/ 	.byte	0x04, 0x12
        /*0026*/ 	.short	(.L_9 - .L_8)
	.align		4
.L_8:
        /*0028*/ 	.word	index@(triton_per_fused_add_pow_prod_sqrt_std_0)
        /*002c*/ 	.word	0x00000000
.L_9:


//--------------------- .nv.info.triton_per_fused_add_pow_prod_sqrt_std_0 --------------------------
	.section	.nv.info.triton_per_fused_add_pow_prod_sqrt_std_0,"",@"SHT_CUDA_INFO"
	.sectionflags	@""
	.align	4


	//----- nvinfo : EIATTR_CUDA_API_VERSION
	.align		4
        /*0000*/ 	.byte	0x04, 0x37
        /*0002*/ 	.short	(.L_11 - .L_10)
.L_10:
        /*0004*/ 	.word	0x0000007c


	//----- nvinfo : EIATTR_KPARAM_INFO
	.align		4
.L_11:
        /*0008*/ 	.byte	0x04, 0x17
        /*000a*/ 	.short	(.L_13 - .L_12)
.L_12:
        /*000c*/ 	.word	0x00000000
        /*0010*/ 	.short	0x0004
        /*0012*/ 	.short	0x0020
        /*0014*/ 	.byte	0x00, 0xf0, 0x11, 0x00


	//----- nvinfo : EIATTR_KPARAM_INFO
	.align		4
.L_13:
        /*0018*/ 	.byte	0x04, 0x17
        /*001a*/ 	.short	(.L_15 - .L_14)
.L_14:
        /*001c*/ 	.word	0x00000000
        /*0020*/ 	.short	0x0003
        /*0022*/ 	.short	0x0018
        /*0024*/ 	.byte	0x00, 0xf4, 0x21, 0x00


	//----- nvinfo : EIATTR_KPARAM_INFO
	.align		4
.L_15:
        /*0028*/ 	.byte	0x04, 0x17
        /*002a*/ 	.short	(.L_17 - .L_16)
.L_16:
        /*002c*/ 	.word	0x00000000
        /*0030*/ 	.short	0x0002
        /*0032*/ 	.short	0x0010
        /*0034*/ 	.byte	0x00, 0xf4, 0x21, 0x00


	//----- nvinfo : EIATTR_KPARAM_INFO
	.align		4
.L_17:
        /*0038*/ 	.byte	0x04, 0x17
        /*003a*/ 	.short	(.L_19 - .L_18)
.L_18:
        /*003c*/ 	.word	0x00000000
        /*0040*/ 	.short	0x0001
        /*0042*/ 	.short	0x0008
        /*0044*/ 	.byte	0x00, 0xf4, 0x21, 0x00


	//----- nvinfo : EIATTR_KPARAM_INFO
	.align		4
.L_19:
        /*0048*/ 	.byte	0x04, 0x17
        /*004a*/ 	.short	(.L_21 - .L_20)
.L_20:
        /*004c*/ 	.word	0x00000000
        /*0050*/ 	.short	0x0000
        /*0052*/ 	.short	0x0000
        /*0054*/ 	.byte	0x00, 0xf4, 0x21, 0x00


	//----- nvinfo : EIATTR_SPARSE_MMA_MASK
	.align		4
.L_21:
        /*0058*/ 	.byte	0x03, 0x50
        /*005a*/ 	.short	0x0000


	//----- nvinfo : EIATTR_MAXREG_COUNT
	.align		4
        /*005c*/ 	.byte	0x03, 0x1b
        /*005e*/ 	.short	0x00ff


	//----- nvinfo : EIATTR_COOP_GROUP_MASK_REGIDS
	.align		4
        /*0060*/ 	.byte	0x04, 0x29
        /*0062*/ 	.short	(.L_23 - .L_22)


	//   ....[0]....
.L_22:
        /*0064*/ 	.word	0xffffffff


	//   ....[1]....
        /*0068*/ 	.word	0xffffffff


	//   ....[2]....
        /*006c*/ 	.word	0xffffffff


	//   ....[3]....
        /*0070*/ 	.word	0xffffffff


	//   ....[4]....
        /*0074*/ 	.word	0xffffffff


	//   ....[5]....
        /*0078*/ 	.word	0xffffffff


	//----- nvinfo : EIATTR_COOP_GROUP_INSTR_OFFSETS
	.align		4
.L_23:
        /*007c*/ 	.byte	0x04, 0x28
        /*007e*/ 	.short	(.L_25 - .L_24)


	//   ....[0]....
.L_24:
        /*0080*/ 	.word	0x00000210


	//   ....[1]....
        /*0084*/ 	.word	0x00000230


	//   ....[2]....
        /*0088*/ 	.word	0x00000260


	//   ....[3]....
        /*008c*/ 	.word	0x000002a0


	//   ....[4]....
        /*0090*/ 	.word	0x000002e0


	//   ....[5]....
        /*0094*/ 	.word	0x00000360


	//----- nvinfo : EIATTR_EXIT_INSTR_OFFSETS
	.align		4
.L_25:
        /*0098*/ 	.byte	0x04, 0x1c
        /*009a*/ 	.short	(.L_27 - .L_26)


	//   ....[0]....
.L_26:
        /*009c*/ 	.word	0x000003b0


	//   ....[1]....
        /*00a0*/ 	.word	0x000003f0


	//----- nvinfo : EIATTR_REQNTID
	.align		4
.L_27:
        /*00a4*/ 	.byte	0x04, 0x10
        /*00a6*/ 	.short	(.L_29 - .L_28)
.L_28:
        /*00a8*/ 	.word	0x00000040
        /*00ac*/ 	.word	0x00000001
        /*00b0*/ 	.word	0x00000001


	//----- nvinfo : EIATTR_CBANK_PARAM_SIZE
	.align		4
.L_29:
        /*00b4*/ 	.byte	0x03, 0x19
        /*00b6*/ 	.short	0x0024


	//----- nvinfo : EIATTR_PARAM_CBANK
	.align		4
        /*00b8*/ 	.byte	0x04, 0x0a
        /*00ba*/ 	.short	(.L_31 - .L_30)
	.align		4
.L_30:
        /*00bc*/ 	.word	index@(.nv.constant0.triton_per_fused_add_pow_prod_sqrt_std_0)
        /*00c0*/ 	.short	0x0210
        /*00c2*/ 	.short	0x0024


	//----- nvinfo : EIATTR_SW_WAR
	.align		4
.L_31:
        /*00c4*/ 	.byte	0x04, 0x36
        /*00c6*/ 	.short	(.L_33 - .L_32)
.L_32:
        /*00c8*/ 	.word	0x00000008
.L_33:


//--------------------- .nv.callgraph             --------------------------
	.section	.nv.callgraph,"",@"SHT_CUDA_CALLGRAPH"
	.align	4
	.sectionentsize	8
	.align		4
        /*0000*/ 	.word	0x00000000
	.align		4
        /*0004*/ 	.word	0xffffffff
	.align		4
        /*0008*/ 	.word	0x00000000
	.align		4
        /*000c*/ 	.word	0xfffffffe
	.align		4
        /*0010*/ 	.word	0x00000000
	.align		4
        /*0014*/ 	.word	0xfffffffd
	.align		4
        /*0018*/ 	.word	0x00000000
	.align		4
        /*001c*/ 	.word	0xfffffffc


//--------------------- .nv.constant4             --------------------------
	.section	.nv.constant4,"a",@progbits
	.align	8
	.align		8
.nv.constant4:
        /*0000*/ 	.dword	_$_str
	.align		8
        /*0008*/ 	.dword	_$_str_$_2


//--------------------- .text.triton_per_fused_add_pow_prod_sqrt_std_0 --------------------------
	.section	.text.triton_per_fused_add_pow_prod_sqrt_std_0,"ax",@progbits
	.sectionflags	@"SHF_BARRIERS=1"
	.align	128
        .global         triton_per_fused_add_pow_prod_sqrt_std_0
        .type           triton_per_fused_add_pow_prod_sqrt_std_0,@function
        .size           triton_per_fused_add_pow_prod_sqrt_std_0,(.L_x_1 - triton_per_fused_add_pow_prod_sqrt_std_0)
        .other          triton_per_fused_add_pow_prod_sqrt_std_0,@"STO_CUDA_ENTRY STV_DEFAULT"
triton_per_fused_add_pow_prod_sqrt_std_0:
.text.triton_per_fused_add_pow_prod_sqrt_std_0:
[----:B------:R-:W0:Y:S02]  /*0000*/  LDC R1, c[0x0][0x28] ;  /* 0x00000a00ff017b82 */ /* 0x000e240000000800 */
[----:B------:R-:W1:Y:S01]  /*0010*/  S2R R13, SR_TID.X ;  /* 0x00000000000d7919 */ /* 0x000e620000002100 */
[----:B------:R-:W2:Y:S01]  /*0020*/  LDC.64 R4, c[0x0][0x210] ;  /* 0x00008400ff047b82 */ /* 0x000ea20000000a00 */
[----:B------:R-:W-:Y:S01]  /*0030*/  ULDC.64 UR6, c[0x0][0x208] ;  /* 0x0000820000067ab9 */ /* 0x000fe20000000a00 */
[----:B-1----:R-:W-:-:S05]  /*0040*/  LOP3.LUT R0, R13, 0x3f, RZ, 0xc0, !PT ;  /* 0x0000003f0d007812 */ /* 0x002fca00078ec0ff */
[----:B--2---:R-:W-:-:S05]  /*0050*/  IMAD.WIDE.U32 R4, R0, 0x4, R4 ;  /* 0x0000000400047825 */ /* 0x004fca00078e0004 */
[----:B------:R-:W2:Y:S04]  /*0060*/  LDG.E R3, desc[UR6][R4.64] ;  /* 0x0000000604037981 */ /* 0x000ea8000c1e1900 */
[----:B------:R-:W2:Y:S04]  /*0070*/  LDG.E R8, desc[UR6][R4.64+0x100] ;  /* 0x0001000604087981 */ /* 0x000ea8000c1e1900 */
[----:B------:R-:W3:Y:S04]  /*0080*/  LDG.E R9, desc[UR6][R4.64+0x200] ;  /* 0x0002000604097981 */ /* 0x000ee8000c1e1900 */
[----:B------:R-:W4:Y:S01]  /*0090*/  LDG.E R10, desc[UR6][R4.64+0x300] ;  /* 0x00030006040a7981 */ /* 0x000f22000c1e1900 */
[----:B------:R-:W1:Y:S03]  /*00a0*/  LDC.64 R6, c[0x0][0x218] ;  /* 0x00008600ff067b82 */ /* 0x000e660000000a00 */
[----:B-1----:R-:W5:Y:S05]  /*00b0*/  LDG.E R6, desc[UR6][R6.64] ;  /* 0x0000000606067981 */ /* 0x002f6a000c1e1900 */
[----:B------:R-:W1:Y:S01]  /*00c0*/  S2UR UR5, SR_CgaCtaId ;  /* 0x00000000000579c3 */ /* 0x000e620000008800 */
[C---:B------:R-:W-:Y:S01]  /*00d0*/  LOP3.LUT P0, RZ, R13.reuse, 0x1f, RZ, 0xc0, !PT ;  /* 0x0000001f0dff7812 */ /* 0x040fe2000780c0ff */
[----:B------:R-:W-:Y:S01]  /*00e0*/  UMOV UR4, 0x400 ;  /* 0x0000040000047882 */ /* 0x000fe20000000000 */
[----:B------:R-:W-:Y:S01]  /*00f0*/  ISETP.GE.AND P1, PT, R13, 0x2, PT ;  /* 0x000000020d00780c */ /* 0x000fe20003f26270 */
[----:B-1----:R-:W-:Y:S01]  /*0100*/  UPRMT UR4, UR5, 0x654, UR4 ;  /* 0x0000065405047896 */ /* 0x002fe20008000004 */
[----:B--2---:R-:W-:-:S04]  /*0110*/  FADD R12, R3, R8 ;  /* 0x00000008030c7221 */ /* 0x004fc80000000000 */
[----:B---3--:R-:W-:-:S04]  /*0120*/  FADD R11, R9, R12 ;  /* 0x0000000c090b7221 */ /* 0x008fc80000000000 */
[----:B----4-:R-:W-:-:S04]  /*0130*/  FADD R11, R10, R11 ;  /* 0x0000000b0a0b7221 */ /* 0x010fc80000000000 */
[C---:B------:R-:W-:Y:S01]  /*0140*/  FFMA R8, R11.reuse, -0.25, R8 ;  /* 0xbe8000000b087823 */ /* 0x040fe20000000008 */
[C---:B------:R-:W-:Y:S01]  /*0150*/  FFMA R3, R11.reuse, -0.25, R3 ;  /* 0xbe8000000b037823 */ /* 0x040fe20000000003 */
[C---:B------:R-:W-:Y:S01]  /*0160*/  FFMA R9, R11.reuse, -0.25, R9 ;  /* 0xbe8000000b097823 */ /* 0x040fe20000000009 */
[----:B------:R-:W-:Y:S01]  /*0170*/  FFMA R11, R11, -0.25, R10 ;  /* 0xbe8000000b0b7823 */ /* 0x000fe2000000000a */
[----:B------:R-:W-:-:S04]  /*0180*/  FMUL R8, R8, R8 ;  /* 0x0000000808087220 */ /* 0x000fc80000400000 */
[----:B------:R-:W-:-:S04]  /*0190*/  FFMA R8, R3, R3, R8 ;  /* 0x0000000303087223 */ /* 0x000fc80000000008 */
[----:B------:R-:W-:-:S04]  /*01a0*/  FFMA R8, R9, R9, R8 ;  /* 0x0000000909087223 */ /* 0x000fc80000000008 */
[----:B------:R-:W-:-:S04]  /*01b0*/  FFMA R8, R11, R11, R8 ;  /* 0x0000000b0b087223 */ /* 0x000fc80000000008 */
[----:B------:R-:W-:-:S04]  /*01c0*/  FMUL R8, R8, 0.3333333432674407959 ;  /* 0x3eaaaaab08087820 */ /* 0x000fc80000400000 */
[----:B------:R-:W5:Y:S02]  /*01d0*/  MUFU.SQRT R3, R8 ;  /* 0x0000000800037308 */ /* 0x000f640000002000 */
[----:B-----5:R-:W-:-:S06]  /*01e0*/  FFMA R6, R3, R3, R6 ;  /* 0x0000000303067223 */ /* 0x020fcc0000000006 */
[----:B------:R1:W2:Y:S02]  /*01f0*/  MUFU.SQRT R3, R6 ;  /* 0x0000000600037308 */ /* 0x0002a40000002000 */
[----:B-1----:R-:W-:Y:S01]  /*0200*/  LEA R6, R13, UR4, 0x2 ;  /* 0x000000040d067c11 */ /* 0x002fe2000f8e10ff */
[----:B--2---:R-:W1:Y:S02]  /*0210*/  SHFL.BFLY PT, R4, R3, 0x10, 0x1f ;  /* 0x0e001f0003047f89 */ /* 0x004e6400000e0000 */
[----:B-1----:R-:W-:-:S05]  /*0220*/  FMUL R4, R3, R4 ;  /* 0x0000000403047220 */ /* 0x002fca0000400000 */
[----:B------:R-:W1:Y:S02]  /*0230*/  SHFL.BFLY PT, R5, R4, 0x8, 0x1f ;  /* 0x0d001f0004057f89 */ /* 0x000e6400000e0000 */
[----:B-1----:R-:W-:Y:S01]  /*0240*/  FMUL R5, R4, R5 ;  /* 0x0000000504057220 */ /* 0x002fe20000400000 */
[----:B------:R-:W-:-:S04]  /*0250*/  SHF.R.U32.HI R4, RZ, 0x3, R13 ;  /* 0x00000003ff047819 */ /* 0x000fc8000001160d */
[----:B------:R-:W1:Y:S01]  /*0260*/  SHFL.BFLY PT, R10, R5, 0x4, 0x1f ;  /* 0x0c801f00050a7f89 */ /* 0x000e6200000e0000 */
[----:B------:R-:W-:Y:S01]  /*0270*/  LOP3.LUT R9, R4, 0x4, RZ, 0xc0, !PT ;  /* 0x0000000404097812 */ /* 0x000fe200078ec0ff */
[----:B-1----:R-:W-:Y:S02]  /*0280*/  FMUL R10, R5, R10 ;  /* 0x0000000a050a7220 */ /* 0x002fe40000400000 */
[----:B------:R-:W1:Y:S03]  /*0290*/  LDC.64 R4, c[0x0][0x220] ;  /* 0x00008800ff047b82 */ /* 0x000e660000000a00 */
[----:B------:R-:W2:Y:S01]  /*02a0*/  SHFL.BFLY PT, R7, R10, 0x2, 0x1f ;  /* 0x0c401f000a077f89 */ /* 0x000ea200000e0000 */
[----:B-1----:R-:W-:-:S04]  /*02b0*/  IMAD.WIDE.U32 R4, R0, 0x4, R4 ;  /* 0x0000000400047825 */ /* 0x002fc800078e0004 */
[----:B--2---:R-:W-:Y:S01]  /*02c0*/  FMUL R7, R10, R7 ;  /* 0x000000070a077220 */ /* 0x004fe20000400000 */
[----:B------:R-:W-:-:S04]  /*02d0*/  LOP3.LUT R10, R13, 0x1, RZ, 0xc0, !PT ;  /* 0x000000010d0a7812 */ /* 0x000fc800078ec0ff */
[----:B------:R-:W1:Y:S02]  /*02e0*/  SHFL.BFLY PT, R8, R7, 0x1, 0x1f ;  /* 0x0c201f0007087f89 */ /* 0x000e6400000e0000 */
[----:B-1----:R-:W-:-:S05]  /*02f0*/  FMUL R8, R7, R8 ;  /* 0x0000000807087220 */ /* 0x002fca0000400000 */
[----:B------:R-:W-:Y:S01]  /*0300*/  @!P0 STS [R9+UR4], R8 ;  /* 0x0000000809008988 */ /* 0x000fe20008000804 */
[----:B------:R-:W-:Y:S01]  /*0310*/  BAR.SYNC.DEFER_BLOCKING 0x0 ;  /* 0x0000000000007b1d */ /* 0x000fe20000010000 */
[----:B------:R-:W-:-:S04]  /*0320*/  ISETP.NE.U32.AND P0, PT, R10, 0x1, PT ;  /* 0x000000010a00780c */ /* 0x000fc80003f05070 */
[----:B------:R-:W-:Y:S01]  /*0330*/  ISETP.LT.AND P0, PT, R13, 0x2, P0 ;  /* 0x000000020d00780c */ /* 0x000fe20000701270 */
[----:B------:R-:W1:Y:S01]  /*0340*/  @!P1 LDS R2, [R6] ;  /* 0x0000000006029984 */ /* 0x000e620000000800 */
[----:B------:R-:W-:-:S03]  /*0350*/  ISETP.NE.AND P1, PT, R0, RZ, PT ;  /* 0x000000ff0000720c */ /* 0x000fc60003f25270 */
[----:B-1----:R-:W1:Y:S02]  /*0360*/  SHFL.BFLY PT, R7, R2, 0x1, 0x1f ;  /* 0x0c201f0002077f89 */ /* 0x002e6400000e0000 */
[----:B-1----:R-:W-:-:S06]  /*0370*/  FMUL R7, R2, R7 ;  /* 0x0000000702077220 */ /* 0x002fcc0000400000 */
[----:B------:R1:W-:Y:S01]  /*0380*/  @P0 STS [R6], R7 ;  /* 0x0000000706000388 */ /* 0x0003e20000000800 */
[----:B------:R-:W-:Y:S06]  /*0390*/  BAR.SYNC.DEFER_BLOCKING 0x0 ;  /* 0x0000000000007b1d */ /* 0x000fec0000010000 */
[----:B------:R1:W-:Y:S01]  /*03a0*/  STG.E desc[UR6][R4.64], R3 ;  /* 0x0000000304007986 */ /* 0x0003e2000c101906 */
[----:B------:R-:W-:Y:S05]  /*03b0*/  @P1 EXIT ;  /* 0x000000000000194d */ /* 0x000fea0003800000 */
[----:B-1----:R-:W0:Y:S01]  /*03c0*/  LDS R5, [UR4] ;  /* 0x00000004ff057984 */ /* 0x002e220008000800 */
[----:B------:R-:W0:Y:S03]  /*03d0*/  LDC.64 R2, c[0x0][0x228] ;  /* 0x00008a00ff027b82 */ /* 0x000e260000000a00 */
[----:B0-----:R-:W-:Y:S01]  /*03e0*/  STG.E desc[UR6][R2.64], R5 ;  /* 0x0000000502007986 */ /* 0x001fe2000c101906 */
[----:B------:R-:W-:Y:S05]  /*03f0*/  EXIT ;  /* 0x000000000000794d */ /* 0x000fea0003800000 */
.L_x_0:
[----:B------:R-:W-:-:S00]  /*0400*/  BRA `(.L_x_0) ;  /* 0xfffffffc00fc7947 */ /* 0x000fc0000383ffff */
[----:B------:R-:W-:-:S00]  /*0410*/  NOP ;  /* 0x0000000000007918 */ /* 0x000fc00000000000 */
        /* <DEDUP_REMOVED lines=14> */
.L_x_1:


//--------------------- .nv.global.init           --------------------------
	.section	.nv.global.init,"aw",@progbits
.nv.global.init:
	.type		_$_str,@object
	.size		_$_str,(_$_str_$_2 - _$_str)
_$_str:
        /*0000*/ 	.byte	0x5f, 0x5f, 0x43, 0x55, 0x44, 0x41, 0x5f, 0x46, 0x54, 0x5a, 0x00
	.type		_$_str_$_2,@object
	.size		_$_str_$_2,(.L_1 - _$_str_$_2)
_$_str_$_2:
        /*000b*/ 	.byte	0x5f, 0x5f, 0x43, 0x55, 0x44, 0x41, 0x5f, 0x50, 0x52, 0x45, 0x43, 0x5f, 0x53, 0x51, 0x52, 0x54
        /*001b*/ 	.byte	0x00
.L_1:


//--------------------- .nv.shared.triton_per_fused_add_pow_prod_sqrt_std_0 --------------------------
	.section	.nv.shared.triton_per_fused_add_pow_prod_sqrt_std_0,"aw",@nobits
	.sectionflags	@""
	.align	16
	.zero		1024


//--------------------- .nv.constant0.triton_per_fused_add_pow_prod_sqrt_std_0 --------------------------
	.section	.nv.constant0.triton_per_fused_add_pow_prod_sqrt_std_0,"a",@progbits
	.sectionflags	@""
	.align	4
.nv.constant0.triton_per_fused_add_pow_prod_sqrt_std_0:
	.zero		564
